//
// Generated by NVIDIA NVVM Compiler
//
// Compiler Build ID: CL-36424714
// Cuda compilation tools, release 13.0, V13.0.88
// Based on NVVM 20.0.0
//

.version 9.0
.target sm_100
.address_size 64

	// .globl	_Z12hello_kernelv
.extern .func  (.param .b32 func_retval0) vprintf
(
	.param .b64 vprintf_param_0,
	.param .b64 vprintf_param_1
)
;
.global .align 1 .b8 $str[35] = {72, 101, 108, 108, 111, 32, 102, 114, 111, 109, 32, 116, 104, 114, 101, 97, 100, 32, 37, 100, 32, 105, 110, 32, 98, 108, 111, 99, 107, 32, 37, 100, 33, 10};

.visible .entry _Z12hello_kernelv()
{
	.local .align 8 .b8 	__local_depot0[8];
	.reg .b64 	%SP;
	.reg .b64 	%SPL;
	.reg .b32 	%r<5>;
	.reg .b64 	%rd<5>;

	mov.u64 	%SPL, __local_depot0;
	cvta.local.u64 	%SP, %SPL;
	add.u64 	%rd1, %SP, 0;
	add.u64 	%rd2, %SPL, 0;
	mov.u32 	%r1, %tid.x;
	mov.u32 	%r2, %ctaid.x;
	st.local.v2.u32 	[%rd2], {%r1, %r2};
	mov.u64 	%rd3, $str;
	cvta.global.u64 	%rd4, %rd3;
	{ // callseq 0, 0
	.param .b64 param0;
	st.param.b64 	[param0], %rd4;
	.param .b64 param1;
	st.param.b64 	[param1], %rd1;
	.param .b32 retval0;
	call.uni (retval0), 
	vprintf, 
	(
	param0, 
	param1
	);
	ld.param.b32 	%r3, [retval0];
	} // callseq 0
	ret;

}


// ===== COMPILED SASS (sm_100) =====

	.target	sm_100

	.elftype	@"ET_EXEC"


//--------------------- .note.nv.tkinfo           --------------------------
	.section	.note.nv.tkinfo,"",@"SHT_NOTE"
	.sectionflags	@"SHF_NOTE_NV_TKINFO"
	.tkinfo
        /*0018*/ 	.word	0x00000002
        /*0030*/ 	.string	""
        /*0030*/ 	.string	"ptxas"
        /*0030*/ 	.string	"Cuda compilation tools, release 13.0, V13.0.88"
        /*0030*/ 	.string	"Build cuda_13.0.r13.0/compiler.36424714_0"
        /*0030*/ 	.string	"-arch sm_100 -m 64 "



//--------------------- .note.nv.cuinfo           --------------------------
	.section	.note.nv.cuinfo,"",@"SHT_NOTE"
	.sectionflags	@"SHF_NOTE_NV_CUINFO"
        /*0018*/ 	.short	0x0002
        /*001a*/ 	.short	0x0064
        /*001c*/ 	.short	0x0082
	.zero		2


//--------------------- .nv.info                  --------------------------
	.section	.nv.info,"",@"SHT_CUDA_INFO"
	.align	4


	//----- nvinfo : EIATTR_REGCOUNT
	.align		4
        /*0000*/ 	.byte	0x04, 0x2f
        /*0002*/ 	.short	(.L_2 - .L_1)
	.align		4
.L_1:
        /*0004*/ 	.word	index@(_Z12hello_kernelv)
        /*0008*/ 	.word	0x00000018


	//----- nvinfo : EIATTR_FRAME_SIZE
	.align		4
.L_2:
        /*000c*/ 	.byte	0x04, 0x11
        /*000e*/ 	.short	(.L_4 - .L_3)
	.align		4
.L_3:
        /*0010*/ 	.word	index@(_Z12hello_kernelv)
        /*0014*/ 	.word	0x00000008


	//----- nvinfo : EIATTR_MIN_STACK_SIZE
	.align		4
.L_4:
        /*0018*/ 	.byte	0x04, 0x12
        /*001a*/ 	.short	(.L_6 - .L_5)
	.align		4
.L_5:
        /*001c*/ 	.word	index@(_Z12hello_kernelv)
        /*0020*/ 	.word	0x00000008
.L_6:


//--------------------- .nv.compat                --------------------------
	.section	.nv.compat,"",@"SHT_CUDA_COMPAT_INFO"
	.align	4
        /*0000*/ 	.byte	0x02, 0x09, 0x00, 0x00, 0x02, 0x02, 0x01, 0x00, 0x02, 0x05, 0x05, 0x00, 0x03, 0x07, 0x01, 0x01
        /*0010*/ 	.byte	0x02, 0x03, 0x00, 0x00, 0x02, 0x06, 0x01, 0x00, 0x04, 0x0b, 0x08, 0x00, 0x09, 0x00, 0x00, 0x00
        /*0020*/ 	.byte	0x00, 0x00, 0x00, 0x00


//--------------------- .nv.info._Z12hello_kernelv --------------------------
	.section	.nv.info._Z12hello_kernelv,"",@"SHT_CUDA_INFO"
	.sectionflags	@""
	.align	4


	//----- nvinfo : EIATTR_CUDA_API_VERSION
	.align		4
        /*0000*/ 	.byte	0x04, 0x37
        /*0002*/ 	.short	(.L_8 - .L_7)
.L_7:
        /*0004*/ 	.word	0x00000082


	//----- nvinfo : EIATTR_SPARSE_MMA_MASK
	.align		4
.L_8:
        /*0008*/ 	.byte	0x03, 0x50
        /*000a*/ 	.short	0x0000


	//----- nvinfo : EIATTR_MAXREG_COUNT
	.align		4
        /*000c*/ 	.byte	0x03, 0x1b
        /*000e*/ 	.short	0x00ff


	//----- nvinfo : EIATTR_EXTERNS
	.align		4
        /*0010*/ 	.byte	0x04, 0x0f
        /*0012*/ 	.short	(.L_10 - .L_9)


	//   ....[0]....
	.align		4
.L_9:
        /*0014*/ 	.word	index@(vprintf)


	//----- nvinfo : EIATTR_MERCURY_ISA_VERSION
	.align		4
.L_10:
        /*0018*/ 	.byte	0x03, 0x5f
        /*001a*/ 	.short	0x0101


	//----- nvinfo : EIATTR_VRC_CTA_INIT_COUNT
	.align		4
        /*001c*/ 	.byte	0x02, 0x4a
	.zero		1
	.zero		1


	//----- nvinfo : EIATTR_SYSCALL_OFFSETS
	.align		4
        /*0020*/ 	.byte	0x04, 0x46
        /*0022*/ 	.short	(.L_12 - .L_11)


	//   ....[0]....
.L_11:
        /*0024*/ 	.word	0x000000f0


	//----- nvinfo : EIATTR_EXIT_INSTR_OFFSETS
	.align		4
.L_12:
        /*0028*/ 	.byte	0x04, 0x1c
        /*002a*/ 	.short	(.L_14 - .L_13)


	//   ....[0]....
.L_13:
        /*002c*/ 	.word	0x00000100


	//----- nvinfo : EIATTR_SW_WAR
	.align		4
.L_14:
        /*0030*/ 	.byte	0x04, 0x36
        /*0032*/ 	.short	(.L_16 - .L_15)
.L_15:
        /*0034*/ 	.word	0x00000008
.L_16:


//--------------------- .nv.callgraph             --------------------------
	.section	.nv.callgraph,"",@"SHT_CUDA_CALLGRAPH"
	.align	4
	.sectionentsize	8
	.align		4
        /*0000*/ 	.word	0x00000000
	.align		4
        /*0004*/ 	.word	0xffffffff
	.align		4
        /*0008*/ 	.word	index@(_Z12hello_kernelv)
	.align		4
        /*000c*/ 	.word	index@(vprintf)
	.align		4
        /*0010*/ 	.word	0x00000000
	.align		4
        /*0014*/ 	.word	0xfffffffe
	.align		4
        /*0018*/ 	.word	0x00000000
	.align		4
        /*001c*/ 	.word	0xfffffffd
	.align		4
        /*0020*/ 	.word	0x00000000
	.align		4
        /*0024*/ 	.word	0xfffffffc


//--------------------- .nv.constant4             --------------------------
	.section	.nv.constant4,"a",@progbits
	.align	8
	.align		8
.nv.constant4:
        /*0000*/ 	.dword	vprintf
	.align		8
        /*0008*/ 	.dword	$str


//--------------------- .text._Z12hello_kernelv   --------------------------
	.section	.text._Z12hello_kernelv,"ax",@progbits
	.align	128
        .global         _Z12hello_kernelv
        .type           _Z12hello_kernelv,@function
        .size           _Z12hello_kernelv,(.L_x_2 - _Z12hello_kernelv)
        .other          _Z12hello_kernelv,@"STO_CUDA_ENTRY STV_DEFAULT"
_Z12hello_kernelv:
.text._Z12hello_kernelv:
[----:B------:R-:W0:Y:S01]  /*0000*/  LDC R1, c[0x0][0x37c] ;  /* 0x0000df00ff017b82 */ /* 0x000e220000000800 */
[----:B------:R-:W1:Y:S01]  /*0010*/  S2R R8, SR_TID.X ;  /* 0x0000000000087919 */ /* 0x000e620000002100 */
[----:B0-----:R-:W-:Y:S01]  /*0020*/  VIADD R1, R1, 0xfffffff8 ;  /* 0xfffffff801017836 */ /* 0x001fe20000000000 */
[----:B------:R-:W-:Y:S01]  /*0030*/  MOV R0, 0x0 ;  /* 0x0000000000007802 */ /* 0x000fe20000000f00 */
[----:B------:R-:W0:Y:S01]  /*0040*/  LDCU UR4, c[0x0][0x2f8] ;  /* 0x00005f00ff0477ac */ /* 0x000e220008000800 */
[----:B------:R-:W1:Y:S03]  /*0050*/  S2R R9, SR_CTAID.X ;  /* 0x0000000000097919 */ /* 0x000e660000002500 */
[----:B------:R2:W3:Y:S01]  /*0060*/  LDC.64 R2, c[0x4][R0] ;  /* 0x0100000000027b82 */ /* 0x0004e20000000a00 */
[----:B------:R-:W4:Y:S01]  /*0070*/  LDCU.64 UR6, c[0x4][0x8] ;  /* 0x01000100ff0677ac */ /* 0x000f220008000a00 */
[----:B------:R-:W5:Y:S01]  /*0080*/  LDCU UR5, c[0x0][0x2fc] ;  /* 0x00005f80ff0577ac */ /* 0x000f620008000800 */
[----:B0-----:R-:W-:Y:S01]  /*0090*/  IADD3 R6, P0, PT, R1, UR4, RZ ;  /* 0x0000000401067c10 */ /* 0x001fe2000ff1e0ff */
[----:B----4-:R-:W-:Y:S01]  /*00a0*/  IMAD.U32 R4, RZ, RZ, UR6 ;  /* 0x00000006ff047e24 */ /* 0x010fe2000f8e00ff */
[----:B------:R-:W-:-:S03]  /*00b0*/  MOV R5, UR7 ;  /* 0x0000000700057c02 */ /* 0x000fc60008000f00 */
[----:B-----5:R-:W-:Y:S01]  /*00c0*/  IMAD.X R7, RZ, RZ, UR5, P0 ;  /* 0x00000005ff077e24 */ /* 0x020fe200080e06ff */
[----:B-1----:R2:W-:Y:S07]  /*00d0*/  STL.64 [R1], R8 ;  /* 0x0000000801007387 */ /* 0x0025ee0000100a00 */
[----:B------:R-:W-:-:S07]  /*00e0*/  LEPC R20, `(.L_x_0) ;  /* 0x000000001014794e */ /* 0x000fce0000000000 */
[----:B--23--:R-:W-:Y:S05]  /*00f0*/  CALL.ABS.NOINC R2 ;  /* 0x0000000002007343 */ /* 0x00cfea0003c00000 */
.L_x_0:
[----:B------:R-:W-:Y:S05]  /*0100*/  EXIT ;  /* 0x000000000000794d */ /* 0x000fea0003800000 */
.L_x_1:
[----:B------:R-:W-:-:S00]  /*0110*/  BRA `(.L_x_1) ;  /* 0xfffffffc00fc7947 */ /* 0x000fc0000383ffff */
[----:B------:R-:W-:-:S00]  /*0120*/  NOP ;  /* 0x0000000000007918 */ /* 0x000fc00000000000 */
        /* <DEDUP_REMOVED lines=13> */
.L_x_2:


//--------------------- .nv.global.init           --------------------------
	.section	.nv.global.init,"aw",@progbits
.nv.global.init:
	.type		$str,@object
	.size		$str,(.L_0 - $str)
$str:
        /*0000*/ 	.byte	0x48, 0x65, 0x6c, 0x6c, 0x6f, 0x20, 0x66, 0x72, 0x6f, 0x6d, 0x20, 0x74, 0x68, 0x72, 0x65, 0x61
        /*0010*/ 	.byte	0x64, 0x20, 0x25, 0x64, 0x20, 0x69, 0x6e, 0x20, 0x62, 0x6c, 0x6f, 0x63, 0x6b, 0x20, 0x25, 0x64
        /*0020*/ 	.byte	0x21, 0x0a, 0x00
.L_0:


//--------------------- .nv.shared.reserved.0     --------------------------
	.section	.nv.shared.reserved.0,"aw",@nobits
	.weak		__nv_reservedSMEM_offset_0_alias
	.size		__nv_reservedSMEM_offset_0_alias, 0, 64
	.other		__nv_reservedSMEM_offset_0_alias,@"STO_CUDA_RESERVED_SHARED STV_DEFAULT"
__nv_reservedSMEM_offset_0_alias:
	.zero		0
	.zero		64


//--------------------- .nv.constant0._Z12hello_kernelv --------------------------
	.section	.nv.constant0._Z12hello_kernelv,"a",@progbits
	.sectionflags	@""
	.align	4
.nv.constant0._Z12hello_kernelv:
	.zero		896


//--------------------- SYMBOLS --------------------------

	.type		.nv.reservedSmem.offset0,@object
	.size		.nv.reservedSmem.offset0,0x4
	.type		vprintf,@function
